//
// Generated by NVIDIA NVVM Compiler
//
// Compiler Build ID: CL-36424714
// Cuda compilation tools, release 13.0, V13.0.88
// Based on NVVM 20.0.0
//

.version 9.0
.target sm_100
.address_size 64

	// .globl	_Z4test6float2S_S_

.visible .entry _Z4test6float2S_S_(
	.param .align 8 .b8 _Z4test6float2S_S__param_0[8],
	.param .align 8 .b8 _Z4test6float2S_S__param_1[8],
	.param .align 8 .b8 _Z4test6float2S_S__param_2[8]
)
{


	ret;

}


// ===== COMPILED SASS (sm_100) =====

	.target	sm_100

	.elftype	@"ET_EXEC"


//--------------------- .note.nv.tkinfo           --------------------------
	.section	.note.nv.tkinfo,"",@"SHT_NOTE"
	.sectionflags	@"SHF_NOTE_NV_TKINFO"
	.tkinfo
        /*0018*/ 	.word	0x00000002
        /*0030*/ 	.string	""
        /*0030*/ 	.string	"ptxas"
        /*0030*/ 	.string	"Cuda compilation tools, release 13.0, V13.0.88"
        /*0030*/ 	.string	"Build cuda_13.0.r13.0/compiler.36424714_0"
        /*0030*/ 	.string	"-arch sm_100 -m 64 "



//--------------------- .note.nv.cuinfo           --------------------------
	.section	.note.nv.cuinfo,"",@"SHT_NOTE"
	.sectionflags	@"SHF_NOTE_NV_CUINFO"
        /*0018*/ 	.short	0x0002
        /*001a*/ 	.short	0x0064
        /*001c*/ 	.short	0x0082
	.zero		2


//--------------------- .nv.info                  --------------------------
	.section	.nv.info,"",@"SHT_CUDA_INFO"
	.align	4


	//----- nvinfo : EIATTR_REGCOUNT
	.align		4
        /*0000*/ 	.byte	0x04, 0x2f
        /*0002*/ 	.short	(.L_1 - .L_0)
	.align		4
.L_0:
        /*0004*/ 	.word	index@(_Z4test6float2S_S_)
        /*0008*/ 	.word	0x00000004


	//----- nvinfo : EIATTR_FRAME_SIZE
	.align		4
.L_1:
        /*000c*/ 	.byte	0x04, 0x11
        /*000e*/ 	.short	(.L_3 - .L_2)
	.align		4
.L_2:
        /*0010*/ 	.word	index@(_Z4test6float2S_S_)
        /*0014*/ 	.word	0x00000000


	//----- nvinfo : EIATTR_MIN_STACK_SIZE
	.align		4
.L_3:
        /*0018*/ 	.byte	0x04, 0x12
        /*001a*/ 	.short	(.L_5 - .L_4)
	.align		4
.L_4:
        /*001c*/ 	.word	index@(_Z4test6float2S_S_)
        /*0020*/ 	.word	0x00000000
.L_5:


//--------------------- .nv.compat                --------------------------
	.section	.nv.compat,"",@"SHT_CUDA_COMPAT_INFO"
	.align	4
        /*0000*/ 	.byte	0x02, 0x09, 0x00, 0x00, 0x02, 0x02, 0x01, 0x00, 0x02, 0x05, 0x05, 0x00, 0x03, 0x07, 0x01, 0x01
        /*0010*/ 	.byte	0x02, 0x03, 0x00, 0x00, 0x02, 0x06, 0x01, 0x00, 0x04, 0x0b, 0x08, 0x00, 0x09, 0x00, 0x00, 0x00
        /*0020*/ 	.byte	0x00, 0x00, 0x00, 0x00


//--------------------- .nv.info._Z4test6float2S_S_ --------------------------
	.section	.nv.info._Z4test6float2S_S_,"",@"SHT_CUDA_INFO"
	.sectionflags	@""
	.align	4


	//----- nvinfo : EIATTR_CUDA_API_VERSION
	.align		4
        /*0000*/ 	.byte	0x04, 0x37
        /*0002*/ 	.short	(.L_7 - .L_6)
.L_6:
        /*0004*/ 	.word	0x00000082


	//----- nvinfo : EIATTR_KPARAM_INFO
	.align		4
.L_7:
        /*0008*/ 	.byte	0x04, 0x17
        /*000a*/ 	.short	(.L_9 - .L_8)
.L_8:
        /*000c*/ 	.word	0x00000000
        /*0010*/ 	.short	0x0002
        /*0012*/ 	.short	0x0010
        /*0014*/ 	.byte	0x00, 0xf0, 0x21, 0x00


	//----- nvinfo : EIATTR_KPARAM_INFO
	.align		4
.L_9:
        /*0018*/ 	.byte	0x04, 0x17
        /*001a*/ 	.short	(.L_11 - .L_10)
.L_10:
        /*001c*/ 	.word	0x00000000
        /*0020*/ 	.short	0x0001
        /*0022*/ 	.short	0x0008
        /*0024*/ 	.byte	0x00, 0xf0, 0x21, 0x00


	//----- nvinfo : EIATTR_KPARAM_INFO
	.align		4
.L_11:
        /*0028*/ 	.byte	0x04, 0x17
        /*002a*/ 	.short	(.L_13 - .L_12)
.L_12:
        /*002c*/ 	.word	0x00000000
        /*0030*/ 	.short	0x0000
        /*0032*/ 	.short	0x0000
        /*0034*/ 	.byte	0x00, 0xf0, 0x21, 0x00


	//----- nvinfo : EIATTR_SPARSE_MMA_MASK
	.align		4
.L_13:
        /*0038*/ 	.byte	0x03, 0x50
        /*003a*/ 	.short	0x0000


	//----- nvinfo : EIATTR_MAXREG_COUNT
	.align		4
        /*003c*/ 	.byte	0x03, 0x1b
        /*003e*/ 	.short	0x00ff


	//----- nvinfo : EIATTR_MERCURY_ISA_VERSION
	.align		4
        /*0040*/ 	.byte	0x03, 0x5f
        /*0042*/ 	.short	0x0101


	//----- nvinfo : EIATTR_VRC_CTA_INIT_COUNT
	.align		4
        /*0044*/ 	.byte	0x02, 0x4a
	.zero		1
	.zero		1


	//----- nvinfo : EIATTR_EXIT_INSTR_OFFSETS
	.align		4
        /*0048*/ 	.byte	0x04, 0x1c
        /*004a*/ 	.short	(.L_15 - .L_14)


	//   ....[0]....
.L_14:
        /*004c*/ 	.word	0x00000010


	//----- nvinfo : EIATTR_CBANK_PARAM_SIZE
	.align		4
.L_15:
        /*0050*/ 	.byte	0x03, 0x19
        /*0052*/ 	.short	0x0018


	//----- nvinfo : EIATTR_PARAM_CBANK
	.align		4
        /*0054*/ 	.byte	0x04, 0x0a
        /*0056*/ 	.short	(.L_17 - .L_16)
	.align		4
.L_16:
        /*0058*/ 	.word	index@(.nv.constant0._Z4test6float2S_S_)
        /*005c*/ 	.short	0x0380
        /*005e*/ 	.short	0x0018


	//----- nvinfo : EIATTR_SW_WAR
	.align		4
.L_17:
        /*0060*/ 	.byte	0x04, 0x36
        /*0062*/ 	.short	(.L_19 - .L_18)
.L_18:
        /*0064*/ 	.word	0x00000008
.L_19:


//--------------------- .nv.callgraph             --------------------------
	.section	.nv.callgraph,"",@"SHT_CUDA_CALLGRAPH"
	.align	4
	.sectionentsize	8
	.align		4
        /*0000*/ 	.word	0x00000000
	.align		4
        /*0004*/ 	.word	0xffffffff
	.align		4
        /*0008*/ 	.word	0x00000000
	.align		4
        /*000c*/ 	.word	0xfffffffe
	.align		4
        /*0010*/ 	.word	0x00000000
	.align		4
        /*0014*/ 	.word	0xfffffffd
	.align		4
        /*0018*/ 	.word	0x00000000
	.align		4
        /*001c*/ 	.word	0xfffffffc


//--------------------- .text._Z4test6float2S_S_  --------------------------
	.section	.text._Z4test6float2S_S_,"ax",@progbits
	.align	128
        .global         _Z4test6float2S_S_
        .type           _Z4test6float2S_S_,@function
        .size           _Z4test6float2S_S_,(.L_x_1 - _Z4test6float2S_S_)
        .other          _Z4test6float2S_S_,@"STO_CUDA_ENTRY STV_DEFAULT"
_Z4test6float2S_S_:
.text._Z4test6float2S_S_:
[----:B------:R-:W-:Y:S01]  /*0000*/  LDC R1, c[0x0][0x37c] ;  /* 0x0000df00ff017b82 */ /* 0x000fe20000000800 */
[----:B------:R-:W-:Y:S05]  /*0010*/  EXIT ;  /* 0x000000000000794d */ /* 0x000fea0003800000 */
.L_x_0:
[----:B------:R-:W-:-:S00]  /*0020*/  BRA `(.L_x_0) ;  /* 0xfffffffc00fc7947 */ /* 0x000fc0000383ffff */
[----:B------:R-:W-:-:S00]  /*0030*/  NOP ;  /* 0x0000000000007918 */ /* 0x000fc00000000000 */
        /* <DEDUP_REMOVED lines=12> */
.L_x_1:


//--------------------- .nv.shared.reserved.0     --------------------------
	.section	.nv.shared.reserved.0,"aw",@nobits
	.weak		__nv_reservedSMEM_offset_0_alias
	.size		__nv_reservedSMEM_offset_0_alias, 0, 64
	.other		__nv_reservedSMEM_offset_0_alias,@"STO_CUDA_RESERVED_SHARED STV_DEFAULT"
__nv_reservedSMEM_offset_0_alias:
	.zero		0
	.zero		64


//--------------------- .nv.constant0._Z4test6float2S_S_ --------------------------
	.section	.nv.constant0._Z4test6float2S_S_,"a",@progbits
	.sectionflags	@""
	.align	4
.nv.constant0._Z4test6float2S_S_:
	.zero		920


//--------------------- SYMBOLS --------------------------

	.type		.nv.reservedSmem.offset0,@object
	.size		.nv.reservedSmem.offset0,0x4
